//
// Generated by NVIDIA NVVM Compiler
//
// Compiler Build ID: CL-36424714
// Cuda compilation tools, release 13.0, V13.0.88
// Based on NVVM 20.0.0
//

.version 9.0
.target sm_100
.address_size 64

	// .globl	_Z6tracerPfS_
.extern .func  (.param .b32 func_retval0) vprintf
(
	.param .b64 vprintf_param_0,
	.param .b64 vprintf_param_1
)
;
.global .align 1 .b8 $str[13] = {72, 69, 76, 76, 79, 32, 87, 79, 82, 76, 68, 33};
.global .align 8 .u64 STR = generic($str);
.global .align 1 .b8 $str$1[35] = {82, 97, 121, 58, 32, 91, 37, 102, 44, 32, 37, 102, 44, 32, 37, 102, 93, 32, 45, 62, 32, 91, 37, 102, 44, 32, 37, 102, 44, 32, 37, 102, 93, 10};
.global .align 1 .b8 $str$2[3] = {98, 98};

.visible .entry _Z6tracerPfS_(
	.param .u64 .ptr .align 1 _Z6tracerPfS__param_0,
	.param .u64 .ptr .align 1 _Z6tracerPfS__param_1
)
{
	.local .align 16 .b8 	__local_depot0[48];
	.reg .b64 	%SP;
	.reg .b64 	%SPL;
	.reg .pred 	%p<9>;
	.reg .b32 	%r<20>;
	.reg .b32 	%f<55>;
	.reg .b64 	%rd<19>;
	.reg .b64 	%fd<8>;

	mov.u64 	%SPL, __local_depot0;
	cvta.local.u64 	%SP, %SPL;
	ld.param.u64 	%rd2, [_Z6tracerPfS__param_0];
	ld.param.u64 	%rd3, [_Z6tracerPfS__param_1];
	cvta.to.global.u64 	%rd1, %rd2;
	cvta.to.global.u64 	%rd4, %rd3;
	mov.u32 	%r2, %ctaid.x;
	mov.u32 	%r3, %ntid.x;
	mov.u32 	%r4, %tid.x;
	mad.lo.s32 	%r1, %r2, %r3, %r4;
	shr.s32 	%r5, %r1, 31;
	shr.u32 	%r6, %r5, 27;
	add.s32 	%r7, %r1, %r6;
	and.b32  	%r8, %r7, -32;
	sub.s32 	%r9, %r1, %r8;
	add.s32 	%r10, %r9, -16;
	shr.s32 	%r11, %r7, 5;
	sub.s32 	%r12, 16, %r11;
	cvt.rn.f32.s32 	%f1, %r10;
	cvt.rn.f32.s32 	%f2, %r12;
	ld.global.f32 	%f3, [%rd4];
	ld.global.f32 	%f24, [%rd4+12];
	sub.f32 	%f4, %f3, %f24;
	ld.global.f32 	%f5, [%rd4+4];
	ld.global.f32 	%f25, [%rd4+16];
	sub.f32 	%f6, %f5, %f25;
	ld.global.f32 	%f7, [%rd4+8];
	ld.global.f32 	%f26, [%rd4+20];
	sub.f32 	%f8, %f7, %f26;
	ld.global.f32 	%f27, [%rd4+24];
	sub.f32 	%f9, %f3, %f27;
	ld.global.f32 	%f28, [%rd4+28];
	sub.f32 	%f10, %f5, %f28;
	ld.global.f32 	%f29, [%rd4+32];
	sub.f32 	%f11, %f7, %f29;
	neg.f32 	%f30, %f10;
	mul.f32 	%f31, %f11, 0f00000000;
	sub.f32 	%f12, %f30, %f31;
	add.f32 	%f13, %f9, %f31;
	mul.f32 	%f32, %f9, 0f00000000;
	mul.f32 	%f33, %f10, 0f00000000;
	sub.f32 	%f14, %f32, %f33;
	mul.f32 	%f34, %f6, %f13;
	fma.rn.f32 	%f35, %f4, %f12, %f34;
	fma.rn.f32 	%f15, %f8, %f14, %f35;
	abs.f32 	%f36, %f15;
	cvt.f64.f32 	%fd1, %f36;
	setp.geu.f64 	%p1, %fd1, 0d3EE4F8B588E368F1;
	@%p1 bra 	$L__BB0_2;
	mul.wide.s32 	%rd17, %r1, 4;
	add.s64 	%rd18, %rd1, %rd17;
	mov.b32 	%r19, 1036831949;
	st.global.u32 	[%rd18], %r19;
	bra.uni 	$L__BB0_9;
$L__BB0_2:
	rcp.rn.f32 	%f16, %f15;
	sub.f32 	%f17, %f3, %f1;
	sub.f32 	%f18, %f5, %f2;
	add.f32 	%f19, %f7, 0fBF800000;
	mul.f32 	%f37, %f13, %f18;
	fma.rn.f32 	%f38, %f12, %f17, %f37;
	fma.rn.f32 	%f39, %f14, %f19, %f38;
	mul.f32 	%f20, %f16, %f39;
	setp.geu.f32 	%p2, %f20, 0f00000000;
	setp.leu.f32 	%p3, %f20, 0f3F800000;
	and.pred  	%p4, %p2, %p3;
	@%p4 bra 	$L__BB0_4;
	mul.wide.s32 	%rd15, %r1, 4;
	add.s64 	%rd16, %rd1, %rd15;
	mov.b32 	%r18, 1045220557;
	st.global.u32 	[%rd16], %r18;
	bra.uni 	$L__BB0_9;
$L__BB0_4:
	mul.f32 	%f40, %f6, %f19;
	mul.f32 	%f41, %f8, %f18;
	sub.f32 	%f21, %f40, %f41;
	mul.f32 	%f42, %f8, %f17;
	mul.f32 	%f43, %f4, %f19;
	sub.f32 	%f22, %f42, %f43;
	mul.f32 	%f44, %f4, %f18;
	mul.f32 	%f45, %f6, %f17;
	sub.f32 	%f23, %f44, %f45;
	mul.f32 	%f46, %f22, 0f00000000;
	fma.rn.f32 	%f47, %f21, 0f00000000, %f46;
	sub.f32 	%f48, %f47, %f23;
	mul.f32 	%f49, %f16, %f48;
	setp.geu.f32 	%p5, %f49, 0f00000000;
	add.f32 	%f50, %f20, %f49;
	setp.leu.f32 	%p6, %f50, 0f3F800000;
	and.pred  	%p7, %p5, %p6;
	@%p7 bra 	$L__BB0_6;
	mul.wide.s32 	%rd13, %r1, 4;
	add.s64 	%rd14, %rd1, %rd13;
	mov.b32 	%r17, 1050253722;
	st.global.u32 	[%rd14], %r17;
	bra.uni 	$L__BB0_9;
$L__BB0_6:
	mul.f32 	%f51, %f10, %f22;
	fma.rn.f32 	%f52, %f9, %f21, %f51;
	fma.rn.f32 	%f53, %f11, %f23, %f52;
	mul.f32 	%f54, %f16, %f53;
	cvt.f64.f32 	%fd2, %f54;
	setp.leu.f64 	%p8, %fd2, 0d3EE4F8B588E368F1;
	@%p8 bra 	$L__BB0_8;
	mul.wide.s32 	%rd11, %r1, 4;
	add.s64 	%rd12, %rd1, %rd11;
	mov.b32 	%r16, 1053609165;
	st.global.u32 	[%rd12], %r16;
	bra.uni 	$L__BB0_9;
$L__BB0_8:
	add.u64 	%rd5, %SP, 0;
	add.u64 	%rd6, %SPL, 0;
	mul.wide.s32 	%rd7, %r1, 4;
	add.s64 	%rd8, %rd1, %rd7;
	mov.b32 	%r13, 1066192077;
	st.global.u32 	[%rd8], %r13;
	cvt.f64.f32 	%fd3, %f1;
	cvt.f64.f32 	%fd4, %f2;
	st.local.v2.f64 	[%rd6], {%fd3, %fd4};
	mov.f64 	%fd5, 0d0000000000000000;
	mov.f64 	%fd6, 0d3FF0000000000000;
	st.local.v2.f64 	[%rd6+16], {%fd6, %fd5};
	mov.f64 	%fd7, 0dBFF0000000000000;
	st.local.v2.f64 	[%rd6+32], {%fd5, %fd7};
	mov.u64 	%rd9, $str$1;
	cvta.global.u64 	%rd10, %rd9;
	{ // callseq 0, 0
	.param .b64 param0;
	st.param.b64 	[param0], %rd10;
	.param .b64 param1;
	st.param.b64 	[param1], %rd5;
	.param .b32 retval0;
	call.uni (retval0), 
	vprintf, 
	(
	param0, 
	param1
	);
	ld.param.b32 	%r14, [retval0];
	} // callseq 0
$L__BB0_9:
	ret;

}
	// .globl	_Z5hellov
.visible .entry _Z5hellov()
{
	.reg .b32 	%r<3>;
	.reg .b64 	%rd<3>;

	mov.u64 	%rd1, $str$2;
	cvta.global.u64 	%rd2, %rd1;
	{ // callseq 1, 0
	.param .b64 param0;
	st.param.b64 	[param0], %rd2;
	.param .b64 param1;
	st.param.b64 	[param1], 0;
	.param .b32 retval0;
	call.uni (retval0), 
	vprintf, 
	(
	param0, 
	param1
	);
	ld.param.b32 	%r1, [retval0];
	} // callseq 1
	ret;

}


// ===== COMPILED SASS (sm_100) =====

	.target	sm_100

	.elftype	@"ET_EXEC"


//--------------------- .note.nv.tkinfo           --------------------------
	.section	.note.nv.tkinfo,"",@"SHT_NOTE"
	.sectionflags	@"SHF_NOTE_NV_TKINFO"
	.tkinfo
        /*0018*/ 	.word	0x00000002
        /*0030*/ 	.string	""
        /*0030*/ 	.string	"ptxas"
        /*0030*/ 	.string	"Cuda compilation tools, release 13.0, V13.0.88"
        /*0030*/ 	.string	"Build cuda_13.0.r13.0/compiler.36424714_0"
        /*0030*/ 	.string	"-arch sm_100 -m 64 "



//--------------------- .note.nv.cuinfo           --------------------------
	.section	.note.nv.cuinfo,"",@"SHT_NOTE"
	.sectionflags	@"SHF_NOTE_NV_CUINFO"
        /*0018*/ 	.short	0x0002
        /*001a*/ 	.short	0x0064
        /*001c*/ 	.short	0x0082
	.zero		2


//--------------------- .nv.info                  --------------------------
	.section	.nv.info,"",@"SHT_CUDA_INFO"
	.align	4


	//----- nvinfo : EIATTR_REGCOUNT
	.align		4
        /*0000*/ 	.byte	0x04, 0x2f
        /*0002*/ 	.short	(.L_5 - .L_4)
	.align		4
.L_4:
        /*0004*/ 	.word	index@(_Z6tracerPfS_)
        /*0008*/ 	.word	0x0000001e


	//----- nvinfo : EIATTR_FRAME_SIZE
	.align		4
.L_5:
        /*000c*/ 	.byte	0x04, 0x11
        /*000e*/ 	.short	(.L_7 - .L_6)
	.align		4
.L_6:
        /*0010*/ 	.word	index@($__internal_0_$__cuda_sm20_rcp_rn_f32_slowpath)
        /*0014*/ 	.word	0x00000030


	//----- nvinfo : EIATTR_FRAME_SIZE
	.align		4
.L_7:
        /*0018*/ 	.byte	0x04, 0x11
        /*001a*/ 	.short	(.L_9 - .L_8)
	.align		4
.L_8:
        /*001c*/ 	.word	index@(_Z6tracerPfS_)
        /*0020*/ 	.word	0x00000030


	//----- nvinfo : EIATTR_REGCOUNT
	.align		4
.L_9:
        /*0024*/ 	.byte	0x04, 0x2f
        /*0026*/ 	.short	(.L_11 - .L_10)
	.align		4
.L_10:
        /*0028*/ 	.word	index@(_Z5hellov)
        /*002c*/ 	.word	0x00000018


	//----- nvinfo : EIATTR_FRAME_SIZE
	.align		4
.L_11:
        /*0030*/ 	.byte	0x04, 0x11
        /*0032*/ 	.short	(.L_13 - .L_12)
	.align		4
.L_12:
        /*0034*/ 	.word	index@(_Z5hellov)
        /*0038*/ 	.word	0x00000000


	//----- nvinfo : EIATTR_MIN_STACK_SIZE
	.align		4
.L_13:
        /*003c*/ 	.byte	0x04, 0x12
        /*003e*/ 	.short	(.L_15 - .L_14)
	.align		4
.L_14:
        /*0040*/ 	.word	index@(_Z5hellov)
        /*0044*/ 	.word	0x00000000


	//----- nvinfo : EIATTR_MIN_STACK_SIZE
	.align		4
.L_15:
        /*0048*/ 	.byte	0x04, 0x12
        /*004a*/ 	.short	(.L_17 - .L_16)
	.align		4
.L_16:
        /*004c*/ 	.word	index@(_Z6tracerPfS_)
        /*0050*/ 	.word	0x00000030
.L_17:


//--------------------- .nv.compat                --------------------------
	.section	.nv.compat,"",@"SHT_CUDA_COMPAT_INFO"
	.align	4
        /*0000*/ 	.byte	0x02, 0x09, 0x00, 0x00, 0x02, 0x02, 0x01, 0x00, 0x02, 0x05, 0x05, 0x00, 0x03, 0x07, 0x01, 0x01
        /*0010*/ 	.byte	0x02, 0x03, 0x00, 0x00, 0x02, 0x06, 0x01, 0x00, 0x04, 0x0b, 0x08, 0x00, 0x01, 0x00, 0x00, 0x00
        /*0020*/ 	.byte	0x00, 0x00, 0x00, 0x00


//--------------------- .nv.info._Z5hellov        --------------------------
	.section	.nv.info._Z5hellov,"",@"SHT_CUDA_INFO"
	.sectionflags	@""
	.align	4


	//----- nvinfo : EIATTR_CUDA_API_VERSION
	.align		4
        /*0000*/ 	.byte	0x04, 0x37
        /*0002*/ 	.short	(.L_19 - .L_18)
.L_18:
        /*0004*/ 	.word	0x00000082


	//----- nvinfo : EIATTR_SPARSE_MMA_MASK
	.align		4
.L_19:
        /*0008*/ 	.byte	0x03, 0x50
        /*000a*/ 	.short	0x0000


	//----- nvinfo : EIATTR_MAXREG_COUNT
	.align		4
        /*000c*/ 	.byte	0x03, 0x1b
        /*000e*/ 	.short	0x00ff


	//----- nvinfo : EIATTR_EXTERNS
	.align		4
        /*0010*/ 	.byte	0x04, 0x0f
        /*0012*/ 	.short	(.L_21 - .L_20)


	//   ....[0]....
	.align		4
.L_20:
        /*0014*/ 	.word	index@(vprintf)


	//----- nvinfo : EIATTR_MERCURY_ISA_VERSION
	.align		4
.L_21:
        /*0018*/ 	.byte	0x03, 0x5f
        /*001a*/ 	.short	0x0101


	//----- nvinfo : EIATTR_VRC_CTA_INIT_COUNT
	.align		4
        /*001c*/ 	.byte	0x02, 0x4a
	.zero		1
	.zero		1


	//----- nvinfo : EIATTR_SYSCALL_OFFSETS
	.align		4
        /*0020*/ 	.byte	0x04, 0x46
        /*0022*/ 	.short	(.L_23 - .L_22)


	//   ....[0]....
.L_22:
        /*0024*/ 	.word	0x00000080


	//----- nvinfo : EIATTR_EXIT_INSTR_OFFSETS
	.align		4
.L_23:
        /*0028*/ 	.byte	0x04, 0x1c
        /*002a*/ 	.short	(.L_25 - .L_24)


	//   ....[0]....
.L_24:
        /*002c*/ 	.word	0x00000090


	//----- nvinfo : EIATTR_SW_WAR
	.align		4
.L_25:
        /*0030*/ 	.byte	0x04, 0x36
        /*0032*/ 	.short	(.L_27 - .L_26)
.L_26:
        /*0034*/ 	.word	0x00000008
.L_27:


//--------------------- .nv.info._Z6tracerPfS_    --------------------------
	.section	.nv.info._Z6tracerPfS_,"",@"SHT_CUDA_INFO"
	.sectionflags	@""
	.align	4


	//----- nvinfo : EIATTR_CUDA_API_VERSION
	.align		4
        /*0000*/ 	.byte	0x04, 0x37
        /*0002*/ 	.short	(.L_29 - .L_28)
.L_28:
        /*0004*/ 	.word	0x00000082


	//----- nvinfo : EIATTR_KPARAM_INFO
	.align		4
.L_29:
        /*0008*/ 	.byte	0x04, 0x17
        /*000a*/ 	.short	(.L_31 - .L_30)
.L_30:
        /*000c*/ 	.word	0x00000000
        /*0010*/ 	.short	0x0001
        /*0012*/ 	.short	0x0008
        /*0014*/ 	.byte	0x00, 0xf5, 0x21, 0x00


	//----- nvinfo : EIATTR_KPARAM_INFO
	.align		4
.L_31:
        /*0018*/ 	.byte	0x04, 0x17
        /*001a*/ 	.short	(.L_33 - .L_32)
.L_32:
        /*001c*/ 	.word	0x00000000
        /*0020*/ 	.short	0x0000
        /*0022*/ 	.short	0x0000
        /*0024*/ 	.byte	0x00, 0xf5, 0x21, 0x00


	//----- nvinfo : EIATTR_SPARSE_MMA_MASK
	.align		4
.L_33:
        /*0028*/ 	.byte	0x03, 0x50
        /*002a*/ 	.short	0x0000


	//----- nvinfo : EIATTR_MAXREG_COUNT
	.align		4
        /*002c*/ 	.byte	0x03, 0x1b
        /*002e*/ 	.short	0x00ff


	//----- nvinfo : EIATTR_EXTERNS
	.align		4
        /*0030*/ 	.byte	0x04, 0x0f
        /*0032*/ 	.short	(.L_35 - .L_34)


	//   ....[0]....
	.align		4
.L_34:
        /*0034*/ 	.word	index@(vprintf)


	//----- nvinfo : EIATTR_MERCURY_ISA_VERSION
	.align		4
.L_35:
        /*0038*/ 	.byte	0x03, 0x5f
        /*003a*/ 	.short	0x0101


	//----- nvinfo : EIATTR_VRC_CTA_INIT_COUNT
	.align		4
        /*003c*/ 	.byte	0x02, 0x4a
	.zero		1
	.zero		1


	//----- nvinfo : EIATTR_SYSCALL_OFFSETS
	.align		4
        /*0040*/ 	.byte	0x04, 0x46
        /*0042*/ 	.short	(.L_37 - .L_36)


	//   ....[0]....
.L_36:
        /*0044*/ 	.word	0x00000810


	//----- nvinfo : EIATTR_EXIT_INSTR_OFFSETS
	.align		4
.L_37:
        /*0048*/ 	.byte	0x04, 0x1c
        /*004a*/ 	.short	(.L_39 - .L_38)


	//   ....[0]....
.L_38:
        /*004c*/ 	.word	0x000002a0


	//   ....[1]....
        /*0050*/ 	.word	0x000004c0


	//   ....[2]....
        /*0054*/ 	.word	0x000005e0


	//   ....[3]....
        /*0058*/ 	.word	0x000006b0


	//   ....[4]....
        /*005c*/ 	.word	0x00000820


	//----- nvinfo : EIATTR_CRS_STACK_SIZE
	.align		4
.L_39:
        /*0060*/ 	.byte	0x04, 0x1e
        /*0062*/ 	.short	(.L_41 - .L_40)
.L_40:
        /*0064*/ 	.word	0x00000000


	//----- nvinfo : EIATTR_CBANK_PARAM_SIZE
	.align		4
.L_41:
        /*0068*/ 	.byte	0x03, 0x19
        /*006a*/ 	.short	0x0010


	//----- nvinfo : EIATTR_PARAM_CBANK
	.align		4
        /*006c*/ 	.byte	0x04, 0x0a
        /*006e*/ 	.short	(.L_43 - .L_42)
	.align		4
.L_42:
        /*0070*/ 	.word	index@(.nv.constant0._Z6tracerPfS_)
        /*0074*/ 	.short	0x0380
        /*0076*/ 	.short	0x0010


	//----- nvinfo : EIATTR_SW_WAR
	.align		4
.L_43:
        /*0078*/ 	.byte	0x04, 0x36
        /*007a*/ 	.short	(.L_45 - .L_44)
.L_44:
        /*007c*/ 	.word	0x00000008
.L_45:


//--------------------- .nv.callgraph             --------------------------
	.section	.nv.callgraph,"",@"SHT_CUDA_CALLGRAPH"
	.align	4
	.sectionentsize	8
	.align		4
        /*0000*/ 	.word	0x00000000
	.align		4
        /*0004*/ 	.word	0xffffffff
	.align		4
        /*0008*/ 	.word	index@(_Z5hellov)
	.align		4
        /*000c*/ 	.word	index@(vprintf)
	.align		4
        /*0010*/ 	.word	index@(_Z6tracerPfS_)
	.align		4
        /*0014*/ 	.word	index@(vprintf)
	.align		4
        /*0018*/ 	.word	0x00000000
	.align		4
        /*001c*/ 	.word	0xfffffffe
	.align		4
        /*0020*/ 	.word	0x00000000
	.align		4
        /*0024*/ 	.word	0xfffffffd
	.align		4
        /*0028*/ 	.word	0x00000000
	.align		4
        /*002c*/ 	.word	0xfffffffc


//--------------------- .nv.constant4             --------------------------
	.section	.nv.constant4,"a",@progbits
	.align	8
	.align		8
.nv.constant4:
        /*0000*/ 	.dword	vprintf
	.align		8
        /*0008*/ 	.dword	$str
	.align		8
        /*0010*/ 	.dword	STR
	.align		8
        /*0018*/ 	.dword	$str$1
	.align		8
        /*0020*/ 	.dword	$str$2


//--------------------- .text._Z5hellov           --------------------------
	.section	.text._Z5hellov,"ax",@progbits
	.align	128
        .global         _Z5hellov
        .type           _Z5hellov,@function
        .size           _Z5hellov,(.L_x_10 - _Z5hellov)
        .other          _Z5hellov,@"STO_CUDA_ENTRY STV_DEFAULT"
_Z5hellov:
.text._Z5hellov:
[----:B------:R-:W0:Y:S01]  /*0000*/  LDC R1, c[0x0][0x37c] ;  /* 0x0000df00ff017b82 */ /* 0x000e220000000800 */
[----:B------:R-:W-:Y:S01]  /*0010*/  MOV R0, 0x0 ;  /* 0x0000000000007802 */ /* 0x000fe20000000f00 */
[----:B------:R-:W1:Y:S01]  /*0020*/  LDCU.64 UR4, c[0x4][0x20] ;  /* 0x01000400ff0477ac */ /* 0x000e620008000a00 */
[----:B------:R-:W-:-:S05]  /*0030*/  CS2R R6, SRZ ;  /* 0x0000000000067805 */ /* 0x000fca000001ff00 */
[----:B------:R2:W3:Y:S01]  /*0040*/  LDC.64 R2, c[0x4][R0] ;  /* 0x0100000000027b82 */ /* 0x0004e20000000a00 */
[----:B-1----:R-:W-:Y:S02]  /*0050*/  IMAD.U32 R4, RZ, RZ, UR4 ;  /* 0x00000004ff047e24 */ /* 0x002fe4000f8e00ff */
[----:B--2---:R-:W-:-:S07]  /*0060*/  IMAD.U32 R5, RZ, RZ, UR5 ;  /* 0x00000005ff057e24 */ /* 0x004fce000f8e00ff */
[----:B------:R-:W-:-:S07]  /*0070*/  LEPC R20, `(.L_x_0) ;  /* 0x000000001014794e */ /* 0x000fce0000000000 */
[----:B0--3--:R-:W-:Y:S05]  /*0080*/  CALL.ABS.NOINC R2 ;  /* 0x0000000002007343 */ /* 0x009fea0003c00000 */
.L_x_0:
[----:B------:R-:W-:Y:S05]  /*0090*/  EXIT ;  /* 0x000000000000794d */ /* 0x000fea0003800000 */
.L_x_1:
[----:B------:R-:W-:-:S00]  /*00a0*/  BRA `(.L_x_1) ;  /* 0xfffffffc00fc7947 */ /* 0x000fc0000383ffff */
[----:B------:R-:W-:-:S00]  /*00b0*/  NOP ;  /* 0x0000000000007918 */ /* 0x000fc00000000000 */
        /* <DEDUP_REMOVED lines=12> */
.L_x_10:


//--------------------- .text._Z6tracerPfS_       --------------------------
	.section	.text._Z6tracerPfS_,"ax",@progbits
	.align	128
        .global         _Z6tracerPfS_
        .type           _Z6tracerPfS_,@function
        .size           _Z6tracerPfS_,(.L_x_9 - _Z6tracerPfS_)
        .other          _Z6tracerPfS_,@"STO_CUDA_ENTRY STV_DEFAULT"
_Z6tracerPfS_:
.text._Z6tracerPfS_:
[----:B------:R-:W0:Y:S08]  /*0000*/  LDC R1, c[0x0][0x37c] ;  /* 0x0000df00ff017b82 */ /* 0x000e300000000800 */
[----:B------:R-:W1:Y:S01]  /*0010*/  LDC.64 R2, c[0x0][0x388] ;  /* 0x0000e200ff027b82 */ /* 0x000e620000000a00 */
[----:B------:R-:W1:Y:S01]  /*0020*/  LDCU.64 UR4, c[0x0][0x358] ;  /* 0x00006b00ff0477ac */ /* 0x000e620008000a00 */
[----:B0-----:R-:W-:Y:S01]  /*0030*/  IADD3 R1, PT, PT, R1, -0x30, RZ ;  /* 0xffffffd001017810 */ /* 0x001fe20007ffe0ff */
[----:B-1----:R-:W2:Y:S04]  /*0040*/  LDG.E R17, desc[UR4][R2.64] ;  /* 0x0000000402117981 */ /* 0x002ea8000c1e1900 */
[----:B------:R-:W3:Y:S04]  /*0050*/  LDG.E R11, desc[UR4][R2.64+0x8] ;  /* 0x00000804020b7981 */ /* 0x000ee8000c1e1900 */
[----:B------:R-:W2:Y:S04]  /*0060*/  LDG.E R0, desc[UR4][R2.64+0x18] ;  /* 0x0000180402007981 */ /* 0x000ea8000c1e1900 */
[----:B------:R-:W3:Y:S04]  /*0070*/  LDG.E R12, desc[UR4][R2.64+0x20] ;  /* 0x00002004020c7981 */ /* 0x000ee8000c1e1900 */
[----:B------:R-:W4:Y:S04]  /*0080*/  LDG.E R19, desc[UR4][R2.64+0x4] ;  /* 0x0000040402137981 */ /* 0x000f28000c1e1900 */
[----:B------:R-:W4:Y:S04]  /*0090*/  LDG.E R4, desc[UR4][R2.64+0x1c] ;  /* 0x00001c0402047981 */ /* 0x000f28000c1e1900 */
[----:B------:R-:W5:Y:S04]  /*00a0*/  LDG.E R10, desc[UR4][R2.64+0x10] ;  /* 0x00001004020a7981 */ /* 0x000f68000c1e1900 */
[----:B------:R-:W5:Y:S04]  /*00b0*/  LDG.E R8, desc[UR4][R2.64+0xc] ;  /* 0x00000c0402087981 */ /* 0x000f68000c1e1900 */
[----:B------:R-:W5:Y:S01]  /*00c0*/  LDG.E R6, desc[UR4][R2.64+0x14] ;  /* 0x0000140402067981 */ /* 0x000f62000c1e1900 */
[----:B------:R-:W-:Y:S01]  /*00d0*/  UMOV UR6, 0x88e368f1 ;  /* 0x88e368f100067882 */ /* 0x000fe20000000000 */
[----:B------:R-:W-:Y:S01]  /*00e0*/  UMOV UR7, 0x3ee4f8b5 ;  /* 0x3ee4f8b500077882 */ /* 0x000fe20000000000 */
[----:B------:R-:W0:Y:S01]  /*00f0*/  S2UR UR8, SR_CTAID.X ;  /* 0x00000000000879c3 */ /* 0x000e220000002500 */
[----:B--2---:R-:W-:Y:S01]  /*0100*/  FADD R0, R17, -R0 ;  /* 0x8000000011007221 */ /* 0x004fe20000000000 */
[----:B---3--:R-:W-:-:S04]  /*0110*/  FADD R5, R11, -R12 ;  /* 0x8000000c0b057221 */ /* 0x008fc80000000000 */
[----:B------:R-:W-:Y:S01]  /*0120*/  FFMA R13, RZ, R5, R0 ;  /* 0x00000005ff0d7223 */ /* 0x000fe20000000000 */
[C---:B----4-:R-:W-:Y:S01]  /*0130*/  FADD R4, R19.reuse, -R4 ;  /* 0x8000000413047221 */ /* 0x050fe20000000000 */
[----:B-----5:R-:W-:-:S03]  /*0140*/  FADD R10, R19, -R10 ;  /* 0x8000000a130a7221 */ /* 0x020fc60000000000 */
[----:B------:R-:W-:Y:S01]  /*0150*/  FMUL R7, RZ, R4 ;  /* 0x00000004ff077220 */ /* 0x000fe20000400000 */
[----:B------:R-:W-:Y:S01]  /*0160*/  FFMA R15, -RZ, R5, -R4 ;  /* 0x00000005ff0f7223 */ /* 0x000fe20000000904 */
[----:B------:R-:W-:Y:S01]  /*0170*/  FADD R8, R17, -R8 ;  /* 0x8000000811087221 */ /* 0x000fe20000000000 */
[----:B------:R-:W-:Y:S01]  /*0180*/  FMUL R21, R10, R13 ;  /* 0x0000000d0a157220 */ /* 0x000fe20000400000 */
[----:B------:R-:W-:Y:S01]  /*0190*/  FFMA R12, RZ, R0, -R7 ;  /* 0x00000000ff0c7223 */ /* 0x000fe20000000807 */
[----:B------:R-:W-:Y:S02]  /*01a0*/  FADD R9, R11, -R6 ;  /* 0x800000060b097221 */ /* 0x000fe40000000000 */
[----:B------:R-:W-:Y:S01]  /*01b0*/  FFMA R20, R8, R15, R21 ;  /* 0x0000000f08147223 */ /* 0x000fe20000000015 */
[----:B------:R-:W0:Y:S03]  /*01c0*/  S2R R7, SR_TID.X ;  /* 0x0000000000077919 */ /* 0x000e260000002100 */
[----:B------:R-:W-:-:S04]  /*01d0*/  FFMA R20, R9, R12, R20 ;  /* 0x0000000c09147223 */ /* 0x000fc80000000014 */
[----:B------:R-:W1:Y:S02]  /*01e0*/  F2F.F64.F32 R2, |R20| ;  /* 0x4000001400027310 */ /* 0x000e640000201800 */
[----:B-1----:R-:W-:Y:S01]  /*01f0*/  DSETP.GEU.AND P0, PT, R2, UR6, PT ;  /* 0x0000000602007e2a */ /* 0x002fe2000bf0e000 */
[----:B------:R-:W1:Y:S01]  /*0200*/  LDCU UR7, c[0x0][0x2fc] ;  /* 0x00005f80ff0777ac */ /* 0x000e620008000800 */
[----:B------:R-:W0:Y:S01]  /*0210*/  LDC R22, c[0x0][0x360] ;  /* 0x0000d800ff167b82 */ /* 0x000e220000000800 */
[----:B------:R-:W2:Y:S11]  /*0220*/  LDCU UR6, c[0x0][0x2f8] ;  /* 0x00005f00ff0677ac */ /* 0x000eb60008000800 */
[----:B------:R-:W3:Y:S01]  /*0230*/  @!P0 LDC.64 R2, c[0x0][0x380] ;  /* 0x0000e000ff028b82 */ /* 0x000ee20000000a00 */
[----:B------:R-:W-:-:S02]  /*0240*/  @!P0 MOV R21, 0x3dcccccd ;  /* 0x3dcccccd00158802 */ /* 0x000fc40000000f00 */
[----:B--2---:R-:W-:Y:S01]  /*0250*/  IADD3 R6, P1, PT, R1, UR6, RZ ;  /* 0x0000000601067c10 */ /* 0x004fe2000ff3e0ff */
[----:B0-----:R-:W-:-:S05]  /*0260*/  IMAD R22, R22, UR8, R7 ;  /* 0x0000000816167c24 */ /* 0x001fca000f8e0207 */
[----:B------:R-:W-:Y:S01]  /*0270*/  SHF.R.S32.HI R7, RZ, 0x1f, R22 ;  /* 0x0000001fff077819 */ /* 0x000fe20000011416 */
[----:B---3--:R-:W-:-:S05]  /*0280*/  @!P0 IMAD.WIDE R2, R22, 0x4, R2 ;  /* 0x0000000416028825 */ /* 0x008fca00078e0202 */
[----:B------:R0:W-:Y:S01]  /*0290*/  @!P0 STG.E desc[UR4][R2.64], R21 ;  /* 0x0000001502008986 */ /* 0x0001e2000c101904 */
[----:B-1----:R-:W-:Y:S05]  /*02a0*/  @!P0 EXIT ;  /* 0x000000000000894d */ /* 0x002fea0003800000 */
[----:B0-----:R-:W-:Y:S01]  /*02b0*/  VIADD R2, R20, 0x1800000 ;  /* 0x0180000014027836 */ /* 0x001fe20000000000 */
[----:B------:R-:W-:-:S04]  /*02c0*/  LEA.HI R7, R7, R22, RZ, 0x5 ;  /* 0x0000001607077211 */ /* 0x000fc800078f28ff */
[----:B------:R-:W-:Y:S02]  /*02d0*/  LOP3.LUT R2, R2, 0x7f800000, RZ, 0xc0, !PT ;  /* 0x7f80000002027812 */ /* 0x000fe400078ec0ff */
[----:B------:R-:W-:Y:S02]  /*02e0*/  LOP3.LUT R3, R7, 0xffffffe0, RZ, 0xc0, !PT ;  /* 0xffffffe007037812 */ /* 0x000fe400078ec0ff */
[----:B------:R-:W-:Y:S02]  /*02f0*/  ISETP.GT.U32.AND P0, PT, R2, 0x1ffffff, PT ;  /* 0x01ffffff0200780c */ /* 0x000fe40003f04070 */
[----:B------:R-:W-:Y:S02]  /*0300*/  SHF.R.S32.HI R7, RZ, 0x5, R7 ;  /* 0x00000005ff077819 */ /* 0x000fe40000011407 */
[----:B------:R-:W-:Y:S02]  /*0310*/  IADD3 R3, PT, PT, R22, -0x10, -R3 ;  /* 0xfffffff016037810 */ /* 0x000fe40007ffe803 */
[----:B------:R-:W-:-:S02]  /*0320*/  IADD3 R18, PT, PT, -R7, 0x10, RZ ;  /* 0x0000001007127810 */ /* 0x000fc40007ffe1ff */
[----:B------:R-:W-:Y:S02]  /*0330*/  IADD3.X R7, PT, PT, RZ, UR7, RZ, P1, !PT ;  /* 0x00000007ff077c10 */ /* 0x000fe40008ffe4ff */
[----:B------:R-:W-:Y:S02]  /*0340*/  I2FP.F32.S32 R16, R3 ;  /* 0x0000000300107245 */ /* 0x000fe40000201400 */
[----:B------:R-:W-:Y:S01]  /*0350*/  I2FP.F32.S32 R18, R18 ;  /* 0x0000001200127245 */ /* 0x000fe20000201400 */
[----:B------:R-:W-:Y:S06]  /*0360*/  @P0 BRA `(.L_x_2) ;  /* 0x0000000000100947 */ /* 0x000fec0003800000 */
[----:B------:R-:W-:-:S07]  /*0370*/  MOV R14, 0x390 ;  /* 0x00000390000e7802 */ /* 0x000fce0000000f00 */
[----:B------:R-:W-:Y:S05]  /*0380*/  CALL.REL.NOINC `($__internal_0_$__cuda_sm20_rcp_rn_f32_slowpath) ;  /* 0x0000000400287944 */ /* 0x000fea0003c00000 */
[----:B------:R-:W-:Y:S01]  /*0390*/  MOV R14, R20 ;  /* 0x00000014000e7202 */ /* 0x000fe20000000f00 */
[----:B------:R-:W-:Y:S06]  /*03a0*/  BRA `(.L_x_3) ;  /* 0x0000000000107947 */ /* 0x000fec0003800000 */
.L_x_2:
[----:B------:R-:W0:Y:S02]  /*03b0*/  MUFU.RCP R3, R20 ;  /* 0x0000001400037308 */ /* 0x000e240000001000 */
[----:B0-----:R-:W-:-:S04]  /*03c0*/  FFMA R2, R20, R3, -1 ;  /* 0xbf80000014027423 */ /* 0x001fc80000000003 */
[----:B------:R-:W-:-:S04]  /*03d0*/  FADD.FTZ R2, -R2, -RZ ;  /* 0x800000ff02027221 */ /* 0x000fc80000010100 */
[----:B------:R-:W-:-:S07]  /*03e0*/  FFMA R14, R3, R2, R3 ;  /* 0x00000002030e7223 */ /* 0x000fce0000000003 */
.L_x_3:
[----:B------:R-:W-:Y:S01]  /*03f0*/  FADD R20, -R18, R19 ;  /* 0x0000001312147221 */ /* 0x000fe20000000100 */
[----:B------:R-:W-:-:S03]  /*0400*/  FADD R24, -R16, R17 ;  /* 0x0000001110187221 */ /* 0x000fc60000000100 */
[----:B------:R-:W-:Y:S01]  /*0410*/  FMUL R2, R13, R20 ;  /* 0x000000140d027220 */ /* 0x000fe20000400000 */
[----:B------:R-:W-:-:S03]  /*0420*/  FADD R13, R11, -1 ;  /* 0xbf8000000b0d7421 */ /* 0x000fc60000000000 */
[----:B------:R-:W-:-:S04]  /*0430*/  FFMA R15, R15, R24, R2 ;  /* 0x000000180f0f7223 */ /* 0x000fc80000000002 */
[----:B------:R-:W-:-:S04]  /*0440*/  FFMA R11, R12, R13, R15 ;  /* 0x0000000d0c0b7223 */ /* 0x000fc8000000000f */
[----:B------:R-:W-:-:S05]  /*0450*/  FMUL R11, R11, R14 ;  /* 0x0000000e0b0b7220 */ /* 0x000fca0000400000 */
[----:B------:R-:W-:-:S04]  /*0460*/  FSETP.GT.AND P0, PT, R11, 1, PT ;  /* 0x3f8000000b00780b */ /* 0x000fc80003f04000 */
[----:B------:R-:W-:-:S13]  /*0470*/  FSETP.GEU.AND P0, PT, R11, RZ, !P0 ;  /* 0x000000ff0b00720b */ /* 0x000fda000470e000 */
[----:B------:R-:W0:Y:S01]  /*0480*/  @!P0 LDC.64 R2, c[0x0][0x380] ;  /* 0x0000e000ff028b82 */ /* 0x000e220000000a00 */
[----:B------:R-:W-:Y:S02]  /*0490*/  @!P0 IMAD.MOV.U32 R15, RZ, RZ, 0x3e4ccccd ;  /* 0x3e4ccccdff0f8424 */ /* 0x000fe400078e00ff */
[----:B0-----:R-:W-:-:S05]  /*04a0*/  @!P0 IMAD.WIDE R2, R22, 0x4, R2 ;  /* 0x0000000416028825 */ /* 0x001fca00078e0202 */
[----:B------:R0:W-:Y:S01]  /*04b0*/  @!P0 STG.E desc[UR4][R2.64], R15 ;  /* 0x0000000f02008986 */ /* 0x0001e2000c101904 */
[----:B------:R-:W-:Y:S05]  /*04c0*/  @!P0 EXIT ;  /* 0x000000000000894d */ /* 0x000fea0003800000 */
[-C--:B0-----:R-:W-:Y:S01]  /*04d0*/  FMUL R2, R8, R13.reuse ;  /* 0x0000000d08027220 */ /* 0x081fe20000400000 */
[C---:B------:R-:W-:Y:S01]  /*04e0*/  FMUL R3, R9.reuse, R20 ;  /* 0x0000001409037220 */ /* 0x040fe20000400000 */
[CC--:B------:R-:W-:Y:S02]  /*04f0*/  FMUL R15, R10.reuse, R24.reuse ;  /* 0x000000180a0f7220 */ /* 0x0c0fe40000400000 */
[----:B------:R-:W-:Y:S01]  /*0500*/  FFMA R9, R9, R24, -R2 ;  /* 0x0000001809097223 */ /* 0x000fe20000000802 */
[----:B------:R-:W-:Y:S01]  /*0510*/  FFMA R13, R10, R13, -R3 ;  /* 0x0000000d0a0d7223 */ /* 0x000fe20000000803 */
[----:B------:R-:W-:Y:S02]  /*0520*/  FFMA R8, R8, R20, -R15 ;  /* 0x0000001408087223 */ /* 0x000fe4000000080f */
[----:B------:R-:W-:-:S04]  /*0530*/  FMUL R2, RZ, R9 ;  /* 0x00000009ff027220 */ /* 0x000fc80000400000 */
[----:B------:R-:W-:-:S04]  /*0540*/  FFMA R3, RZ, R13, R2 ;  /* 0x0000000dff037223 */ /* 0x000fc80000000002 */
[----:B------:R-:W-:-:S04]  /*0550*/  FADD R3, -R8, R3 ;  /* 0x0000000308037221 */ /* 0x000fc80000000100 */
[----:B------:R-:W-:-:S04]  /*0560*/  FMUL R2, R3, R14 ;  /* 0x0000000e03027220 */ /* 0x000fc80000400000 */
[----:B------:R-:W-:-:S05]  /*0570*/  FADD R11, R11, R2 ;  /* 0x000000020b0b7221 */ /* 0x000fca0000000000 */
[----:B------:R-:W-:-:S04]  /*0580*/  FSETP.GT.AND P0, PT, R11, 1, PT ;  /* 0x3f8000000b00780b */ /* 0x000fc80003f04000 */
[----:B------:R-:W-:-:S13]  /*0590*/  FSETP.GEU.AND P0, PT, R2, RZ, !P0 ;  /* 0x000000ff0200720b */ /* 0x000fda000470e000 */
[----:B------:R-:W0:Y:S01]  /*05a0*/  @!P0 LDC.64 R2, c[0x0][0x380] ;  /* 0x0000e000ff028b82 */ /* 0x000e220000000a00 */
[----:B------:R-:W-:Y:S01]  /*05b0*/  @!P0 MOV R11, 0x3e99999a ;  /* 0x3e99999a000b8802 */ /* 0x000fe20000000f00 */
[----:B0-----:R-:W-:-:S05]  /*05c0*/  @!P0 IMAD.WIDE R2, R22, 0x4, R2 ;  /* 0x0000000416028825 */ /* 0x001fca00078e0202 */
[----:B------:R0:W-:Y:S01]  /*05d0*/  @!P0 STG.E desc[UR4][R2.64], R11 ;  /* 0x0000000b02008986 */ /* 0x0001e2000c101904 */
[----:B------:R-:W-:Y:S05]  /*05e0*/  @!P0 EXIT ;  /* 0x000000000000894d */ /* 0x000fea0003800000 */
[----:B------:R-:W-:Y:S01]  /*05f0*/  FMUL R9, R4, R9 ;  /* 0x0000000904097220 */ /* 0x000fe20000400000 */
[----:B------:R-:W-:Y:S01]  /*0600*/  UMOV UR6, 0x88e368f1 ;  /* 0x88e368f100067882 */ /* 0x000fe20000000000 */
[----:B------:R-:W-:Y:S02]  /*0610*/  UMOV UR7, 0x3ee4f8b5 ;  /* 0x3ee4f8b500077882 */ /* 0x000fe40000000000 */
[----:B------:R-:W-:-:S04]  /*0620*/  FFMA R0, R0, R13, R9 ;  /* 0x0000000d00007223 */ /* 0x000fc80000000009 */
[----:B------:R-:W-:-:S04]  /*0630*/  FFMA R5, R5, R8, R0 ;  /* 0x0000000805057223 */ /* 0x000fc80000000000 */
[----:B------:R-:W-:-:S04]  /*0640*/  FMUL R5, R5, R14 ;  /* 0x0000000e05057220 */ /* 0x000fc80000400000 */
[----:B0-----:R-:W0:Y:S02]  /*0650*/  F2F.F64.F32 R2, R5 ;  /* 0x0000000500027310 */ /* 0x001e240000201800 */
[----:B0-----:R-:W-:-:S14]  /*0660*/  DSETP.GT.AND P0, PT, R2, UR6, PT ;  /* 0x0000000602007e2a */ /* 0x001fdc000bf04000 */
[----:B------:R-:W0:Y:S01]  /*0670*/  @P0 LDC.64 R2, c[0x0][0x380] ;  /* 0x0000e000ff020b82 */ /* 0x000e220000000a00 */
[----:B------:R-:W-:Y:S01]  /*0680*/  @P0 MOV R9, 0x3ecccccd ;  /* 0x3ecccccd00090802 */ /* 0x000fe20000000f00 */
[----:B0-----:R-:W-:-:S05]  /*0690*/  @P0 IMAD.WIDE R2, R22, 0x4, R2 ;  /* 0x0000000416020825 */ /* 0x001fca00078e0202 */
[----:B------:R0:W-:Y:S01]  /*06a0*/  @P0 STG.E desc[UR4][R2.64], R9 ;  /* 0x0000000902000986 */ /* 0x0001e2000c101904 */
[----:B------:R-:W-:Y:S05]  /*06b0*/  @P0 EXIT ;  /* 0x000000000000094d */ /* 0x000fea0003800000 */
[----:B0-----:R-:W0:Y:S01]  /*06c0*/  LDC.64 R2, c[0x0][0x380] ;  /* 0x0000e000ff027b82 */ /* 0x001e220000000a00 */
[----:B------:R-:W-:Y:S01]  /*06d0*/  F2F.F64.F32 R16, R16 ;  /* 0x0000001000107310 */ /* 0x000fe20000201800 */
[----:B------:R-:W-:Y:S01]  /*06e0*/  IMAD.MOV.U32 R8, RZ, RZ, 0x0 ;  /* 0x00000000ff087424 */ /* 0x000fe200078e00ff */
[----:B------:R-:W-:Y:S02]  /*06f0*/  MOV R9, 0x3ff00000 ;  /* 0x3ff0000000097802 */ /* 0x000fe40000000f00 */
[----:B------:R-:W-:Y:S02]  /*0700*/  CS2R R10, SRZ ;  /* 0x00000000000a7805 */ /* 0x000fe4000001ff00 */
[----:B------:R-:W-:Y:S01]  /*0710*/  MOV R14, 0x0 ;  /* 0x00000000000e7802 */ /* 0x000fe20000000f00 */
[----:B------:R-:W-:Y:S01]  /*0720*/  IMAD.MOV.U32 R15, RZ, RZ, -0x40100000 ;  /* 0xbff00000ff0f7424 */ /* 0x000fe200078e00ff */
[----:B------:R-:W-:Y:S02]  /*0730*/  CS2R R12, SRZ ;  /* 0x00000000000c7805 */ /* 0x000fe4000001ff00 */
[----:B------:R-:W-:Y:S01]  /*0740*/  MOV R20, 0x3f8ccccd ;  /* 0x3f8ccccd00147802 */ /* 0x000fe20000000f00 */
[----:B------:R-:W1:Y:S01]  /*0750*/  F2F.F64.F32 R18, R18 ;  /* 0x0000001200127310 */ /* 0x000e620000201800 */
[----:B------:R-:W-:Y:S01]  /*0760*/  MOV R0, 0x0 ;  /* 0x0000000000007802 */ /* 0x000fe20000000f00 */
[----:B------:R2:W-:Y:S01]  /*0770*/  STL.128 [R1+0x10], R8 ;  /* 0x0000100801007387 */ /* 0x0005e20000100c00 */
[----:B------:R-:W3:Y:S03]  /*0780*/  LDCU.64 UR6, c[0x4][0x18] ;  /* 0x01000300ff0677ac */ /* 0x000ee60008000a00 */
[----:B------:R2:W-:Y:S01]  /*0790*/  STL.128 [R1+0x20], R12 ;  /* 0x0000200c01007387 */ /* 0x0005e20000100c00 */
[----:B0-----:R-:W-:-:S03]  /*07a0*/  IMAD.WIDE R22, R22, 0x4, R2 ;  /* 0x0000000416167825 */ /* 0x001fc600078e0202 */
[----:B-1----:R2:W-:Y:S01]  /*07b0*/  STL.128 [R1], R16 ;  /* 0x0000001001007387 */ /* 0x0025e20000100c00 */
[----:B------:R2:W0:Y:S03]  /*07c0*/  LDC.64 R2, c[0x4][R0] ;  /* 0x0100000000027b82 */ /* 0x0004260000000a00 */
[----:B------:R2:W-:Y:S01]  /*07d0*/  STG.E desc[UR4][R22.64], R20 ;  /* 0x0000001416007986 */ /* 0x0005e2000c101904 */
[----:B---3--:R-:W-:Y:S01]  /*07e0*/  MOV R4, UR6 ;  /* 0x0000000600047c02 */ /* 0x008fe20008000f00 */
[----:B------:R-:W-:-:S07]  /*07f0*/  IMAD.U32 R5, RZ, RZ, UR7 ;  /* 0x00000007ff057e24 */ /* 0x000fce000f8e00ff */
[----:B--2---:R-:W-:-:S07]  /*0800*/  LEPC R20, `(.L_x_4) ;  /* 0x000000001014794e */ /* 0x004fce0000000000 */
[----:B0-----:R-:W-:Y:S05]  /*0810*/  CALL.ABS.NOINC R2 ;  /* 0x0000000002007343 */ /* 0x001fea0003c00000 */
.L_x_4:
[----:B------:R-:W-:Y:S05]  /*0820*/  EXIT ;  /* 0x000000000000794d */ /* 0x000fea0003800000 */
        .weak           $__internal_0_$__cuda_sm20_rcp_rn_f32_slowpath
        .type           $__internal_0_$__cuda_sm20_rcp_rn_f32_slowpath,@function
        .size           $__internal_0_$__cuda_sm20_rcp_rn_f32_slowpath,(.L_x_9 - $__internal_0_$__cuda_sm20_rcp_rn_f32_slowpath)
$__internal_0_$__cuda_sm20_rcp_rn_f32_slowpath:
[----:B------:R-:W-:Y:S02]  /*0830*/  SHF.L.U32 R3, R20, 0x1, RZ ;  /* 0x0000000114037819 */ /* 0x000fe400000006ff */
[----:B------:R-:W-:Y:S02]  /*0840*/  MOV R2, R20 ;  /* 0x0000001400027202 */ /* 0x000fe40000000f00 */
[----:B------:R-:W-:-:S04]  /*0850*/  SHF.R.U32.HI R3, RZ, 0x18, R3 ;  /* 0x00000018ff037819 */ /* 0x000fc80000011603 */
[----:B------:R-:W-:-:S13]  /*0860*/  ISETP.NE.U32.AND P0, PT, R3, RZ, PT ;  /* 0x000000ff0300720c */ /* 0x000fda0003f05070 */
[----:B------:R-:W-:Y:S05]  /*0870*/  @P0 BRA `(.L_x_5) ;  /* 0x00000000002c0947 */ /* 0x000fea0003800000 */
[----:B------:R-:W-:-:S05]  /*0880*/  IMAD.SHL.U32 R3, R2, 0x2, RZ ;  /* 0x0000000202037824 */ /* 0x000fca00078e00ff */
[----:B------:R-:W-:-:S13]  /*0890*/  ISETP.NE.AND P0, PT, R3, RZ, PT ;  /* 0x000000ff0300720c */ /* 0x000fda0003f05270 */
[----:B------:R2:W3:Y:S01]  /*08a0*/  @!P0 MUFU.RCP R3, R2 ;  /* 0x0000000200038308 */ /* 0x0004e20000001000 */
[----:B------:R-:W-:Y:S05]  /*08b0*/  @!P0 BRA `(.L_x_6) ;  /* 0x0000000000a48947 */ /* 0x000fea0003800000 */
[----:B------:R-:W-:-:S04]  /*08c0*/  FFMA R20, R2, 1.84467440737095516160e+19, RZ ;  /* 0x5f80000002147823 */ /* 0x000fc800000000ff */
[----:B---3--:R-:W2:Y:S02]  /*08d0*/  MUFU.RCP R3, R20 ;  /* 0x0000001400037308 */ /* 0x008ea40000001000 */
[----:B--2---:R-:W-:-:S04]  /*08e0*/  FFMA R2, R20, R3, -1 ;  /* 0xbf80000014027423 */ /* 0x004fc80000000003 */
[----:B------:R-:W-:-:S04]  /*08f0*/  FADD.FTZ R2, -R2, -RZ ;  /* 0x800000ff02027221 */ /* 0x000fc80000010100 */
[----:B------:R-:W-:-:S04]  /*0900*/  FFMA R2, R3, R2, R3 ;  /* 0x0000000203027223 */ /* 0x000fc80000000003 */
[----:B------:R-:W-:Y:S01]  /*0910*/  FFMA R3, R2, 1.84467440737095516160e+19, RZ ;  /* 0x5f80000002037823 */ /* 0x000fe200000000ff */
[----:B------:R-:W-:Y:S06]  /*0920*/  BRA `(.L_x_6) ;  /* 0x0000000000887947 */ /* 0x000fec0003800000 */
.L_x_5:
[----:B------:R-:W-:-:S04]  /*0930*/  IADD3 R20, PT, PT, R3, -0xfd, RZ ;  /* 0xffffff0303147810 */ /* 0x000fc80007ffe0ff */
[----:B------:R-:W-:-:S13]  /*0940*/  ISETP.GT.U32.AND P0, PT, R20, 0x1, PT ;  /* 0x000000011400780c */ /* 0x000fda0003f04070 */
[----:B------:R-:W-:Y:S05]  /*0950*/  @P0 BRA `(.L_x_7) ;  /* 0x0000000000780947 */ /* 0x000fea0003800000 */
[----:B------:R-:W-:Y:S01]  /*0960*/  LOP3.LUT R21, R2, 0x7fffff, RZ, 0xc0, !PT ;  /* 0x007fffff02157812 */ /* 0x000fe200078ec0ff */
[----:B------:R-:W-:-:S03]  /*0970*/  HFMA2 R27, -RZ, RZ, 0, 1.78813934326171875e-07 ;  /* 0x00000003ff1b7431 */ /* 0x000fc600000001ff */
[----:B------:R-:W-:-:S04]  /*0980*/  LOP3.LUT R23, R21, 0x3f800000, RZ, 0xfc, !PT ;  /* 0x3f80000015177812 */ /* 0x000fc800078efcff */
[----:B------:R-:W0:Y:S01]  /*0990*/  MUFU.RCP R24, R23 ;  /* 0x0000001700187308 */ /* 0x000e220000001000 */
[----:B------:R-:W-:Y:S01]  /*09a0*/  SHF.L.U32 R26, R27, R20, RZ ;  /* 0x000000141b1a7219 */ /* 0x000fe200000006ff */
[----:B0-----:R-:W-:-:S04]  /*09b0*/  FFMA R21, R23, R24, -1 ;  /* 0xbf80000017157423 */ /* 0x001fc80000000018 */
[----:B------:R-:W-:-:S04]  /*09c0*/  FADD.FTZ R21, -R21, -RZ ;  /* 0x800000ff15157221 */ /* 0x000fc80000010100 */
[CCC-:B------:R-:W-:Y:S01]  /*09d0*/  FFMA.RM R25, R24.reuse, R21.reuse, R24.reuse ;  /* 0x0000001518197223 */ /* 0x1c0fe20000004018 */
[----:B------:R-:W-:-:S04]  /*09e0*/  FFMA.RP R24, R24, R21, R24 ;  /* 0x0000001518187223 */ /* 0x000fc80000008018 */
[C---:B------:R-:W-:Y:S02]  /*09f0*/  LOP3.LUT R21, R25.reuse, 0x7fffff, RZ, 0xc0, !PT ;  /* 0x007fffff19157812 */ /* 0x040fe400078ec0ff */
[----:B------:R-:W-:Y:S02]  /*0a00*/  FSETP.NEU.FTZ.AND P0, PT, R25, R24, PT ;  /* 0x000000181900720b */ /* 0x000fe40003f1d000 */
[----:B------:R-:W-:Y:S02]  /*0a10*/  LOP3.LUT R21, R21, 0x800000, RZ, 0xfc, !PT ;  /* 0x0080000015157812 */ /* 0x000fe400078efcff */
[----:B------:R-:W-:Y:S02]  /*0a20*/  SEL R24, RZ, 0xffffffff, !P0 ;  /* 0xffffffffff187807 */ /* 0x000fe40004000000 */
[----:B------:R-:W-:-:S03]  /*0a30*/  LOP3.LUT R23, R26, R21, RZ, 0xc0, !PT ;  /* 0x000000151a177212 */ /* 0x000fc600078ec0ff */
[----:B------:R-:W-:Y:S01]  /*0a40*/  IMAD.MOV R24, RZ, RZ, -R24 ;  /* 0x000000ffff187224 */ /* 0x000fe200078e0a18 */
[----:B------:R-:W-:-:S04]  /*0a50*/  SHF.R.U32.HI R23, RZ, R20, R23 ;  /* 0x00000014ff177219 */ /* 0x000fc80000011617 */
[----:B------:R-:W-:Y:S02]  /*0a60*/  LOP3.LUT P1, RZ, R24, R20, R21, 0xf8, !PT ;  /* 0x0000001418ff7212 */ /* 0x000fe4000782f815 */
[C---:B------:R-:W-:Y:S02]  /*0a70*/  LOP3.LUT P0, RZ, R23.reuse, 0x1, RZ, 0xc0, !PT ;  /* 0x0000000117ff7812 */ /* 0x040fe4000780c0ff */
[----:B------:R-:W-:-:S04]  /*0a80*/  LOP3.LUT P2, RZ, R23, 0x2, RZ, 0xc0, !PT ;  /* 0x0000000217ff7812 */ /* 0x000fc8000784c0ff */
[----:B------:R-:W-:Y:S02]  /*0a90*/  PLOP3.LUT P0, PT, P0, P1, P2, 0xe0, 0x0 ;  /* 0x000000000000781c */ /* 0x000fe40000703c20 */
[----:B------:R-:W-:Y:S02]  /*0aa0*/  LOP3.LUT P1, RZ, R2, 0x7fffff, RZ, 0xc0, !PT ;  /* 0x007fffff02ff7812 */ /* 0x000fe4000782c0ff */
[----:B------:R-:W-:-:S04]  /*0ab0*/  SEL R20, RZ, 0x1, !P0 ;  /* 0x00000001ff147807 */ /* 0x000fc80004000000 */
[----:B------:R-:W-:-:S04]  /*0ac0*/  IADD3 R20, PT, PT, -R20, RZ, RZ ;  /* 0x000000ff14147210 */ /* 0x000fc80007ffe1ff */
[----:B------:R-:W-:Y:S02]  /*0ad0*/  ISETP.GE.AND P0, PT, R20, RZ, PT ;  /* 0x000000ff1400720c */ /* 0x000fe40003f06270 */
[----:B------:R-:W-:-:S04]  /*0ae0*/  IADD3 R20, PT, PT, R3, -0xfc, RZ ;  /* 0xffffff0403147810 */ /* 0x000fc80007ffe0ff */
[----:B------:R-:W-:-:S07]  /*0af0*/  SHF.R.U32.HI R3, RZ, R20, R21 ;  /* 0x00000014ff037219 */ /* 0x000fce0000011615 */
[----:B------:R-:W-:-:S05]  /*0b00*/  @!P0 IADD3 R3, PT, PT, R3, 0x1, RZ ;  /* 0x0000000103038810 */ /* 0x000fca0007ffe0ff */
[----:B------:R-:W-:-:S05]  /*0b10*/  @!P1 IMAD.SHL.U32 R3, R3, 0x2, RZ ;  /* 0x0000000203039824 */ /* 0x000fca00078e00ff */
[----:B------:R-:W-:Y:S01]  /*0b20*/  LOP3.LUT R3, R3, 0x80000000, R2, 0xf8, !PT ;  /* 0x8000000003037812 */ /* 0x000fe200078ef802 */
[----:B------:R-:W-:Y:S06]  /*0b30*/  BRA `(.L_x_6) ;  /* 0x0000000000047947 */ /* 0x000fec0003800000 */
.L_x_7:
[----:B------:R0:W1:Y:S02]  /*0b40*/  MUFU.RCP R3, R2 ;  /* 0x0000000200037308 */ /* 0x0000640000001000 */
.L_x_6:
[----:B-1-3--:R-:W-:Y:S02]  /*0b50*/  MOV R20, R3 ;  /* 0x0000000300147202 */ /* 0x00afe40000000f00 */
[----:B0-2---:R-:W-:Y:S02]  /*0b60*/  MOV R2, R14 ;  /* 0x0000000e00027202 */ /* 0x005fe40000000f00 */
[----:B------:R-:W-:-:S04]  /*0b70*/  MOV R3, 0x0 ;  /* 0x0000000000037802 */ /* 0x000fc80000000f00 */
[----:B------:R-:W-:Y:S05]  /*0b80*/  RET.REL.NODEC R2 `(_Z6tracerPfS_) ;  /* 0xfffffff4021c7950 */ /* 0x000fea0003c3ffff */
.L_x_8:
        /* <DEDUP_REMOVED lines=15> */
.L_x_9:


//--------------------- .nv.global.init           --------------------------
	.section	.nv.global.init,"aw",@progbits
	.align	8
	.align		8
.nv.global.init:
	.type		STR,@object
	.size		STR,($str$2 - STR)
STR:
        /*0000*/ 	.dword	fun@R_CUDA_G64($str)
	.type		$str$2,@object
	.size		$str$2,($str - $str$2)
$str$2:
        /*0008*/ 	.byte	0x62, 0x62, 0x00
	.type		$str,@object
	.size		$str,($str$1 - $str)
$str:
        /*000b*/ 	.byte	0x48, 0x45, 0x4c, 0x4c, 0x4f, 0x20, 0x57, 0x4f, 0x52, 0x4c, 0x44, 0x21, 0x00
	.type		$str$1,@object
	.size		$str$1,(.L_2 - $str$1)
$str$1:
        /*0018*/ 	.byte	0x52, 0x61, 0x79, 0x3a, 0x20, 0x5b, 0x25, 0x66, 0x2c, 0x20, 0x25, 0x66, 0x2c, 0x20, 0x25, 0x66
        /*0028*/ 	.byte	0x5d, 0x20, 0x2d, 0x3e, 0x20, 0x5b, 0x25, 0x66, 0x2c, 0x20, 0x25, 0x66, 0x2c, 0x20, 0x25, 0x66
        /*0038*/ 	.byte	0x5d, 0x0a, 0x00
.L_2:


//--------------------- .nv.shared.reserved.0     --------------------------
	.section	.nv.shared.reserved.0,"aw",@nobits
	.weak		__nv_reservedSMEM_offset_0_alias
	.size		__nv_reservedSMEM_offset_0_alias, 0, 64
	.other		__nv_reservedSMEM_offset_0_alias,@"STO_CUDA_RESERVED_SHARED STV_DEFAULT"
__nv_reservedSMEM_offset_0_alias:
	.zero		0
	.zero		64


//--------------------- .nv.constant0._Z5hellov   --------------------------
	.section	.nv.constant0._Z5hellov,"a",@progbits
	.sectionflags	@""
	.align	4
.nv.constant0._Z5hellov:
	.zero		896


//--------------------- .nv.constant0._Z6tracerPfS_ --------------------------
	.section	.nv.constant0._Z6tracerPfS_,"a",@progbits
	.sectionflags	@""
	.align	4
.nv.constant0._Z6tracerPfS_:
	.zero		912


//--------------------- SYMBOLS --------------------------

	.type		.nv.reservedSmem.offset0,@object
	.size		.nv.reservedSmem.offset0,0x4
	.type		vprintf,@function
